//
// Generated by NVIDIA NVVM Compiler
//
// Compiler Build ID: CL-36424714
// Cuda compilation tools, release 13.0, V13.0.88
// Based on NVVM 20.0.0
//

.version 9.0
.target sm_100
.address_size 64

	// .globl	_Z10witnessGPUPciPii

.visible .entry _Z10witnessGPUPciPii(
	.param .u64 .ptr .align 1 _Z10witnessGPUPciPii_param_0,
	.param .u32 _Z10witnessGPUPciPii_param_1,
	.param .u64 .ptr .align 1 _Z10witnessGPUPciPii_param_2,
	.param .u32 _Z10witnessGPUPciPii_param_3
)
{
	.reg .pred 	%p<5>;
	.reg .b16 	%rs<3>;
	.reg .b32 	%r<12>;
	.reg .b64 	%rd<11>;

	ld.param.u64 	%rd2, [_Z10witnessGPUPciPii_param_0];
	ld.param.u32 	%r3, [_Z10witnessGPUPciPii_param_1];
	ld.param.u64 	%rd3, [_Z10witnessGPUPciPii_param_2];
	ld.param.u32 	%r4, [_Z10witnessGPUPciPii_param_3];
	cvta.to.global.u64 	%rd1, %rd3;
	mov.u32 	%r5, %tid.x;
	mov.u32 	%r6, %ctaid.x;
	mov.u32 	%r7, %ntid.x;
	mad.lo.s32 	%r8, %r6, %r7, %r5;
	div.s32 	%r1, %r8, %r4;
	mul.lo.s32 	%r9, %r1, %r4;
	sub.s32 	%r2, %r8, %r9;
	add.s32 	%r10, %r2, %r1;
	setp.ge.s32 	%p1, %r10, %r3;
	setp.ge.s32 	%p2, %r1, %r4;
	or.pred  	%p3, %p2, %p1;
	@%p3 bra 	$L__BB0_3;
	cvta.to.global.u64 	%rd4, %rd2;
	cvt.s64.s32 	%rd5, %r2;
	add.s64 	%rd6, %rd4, %rd5;
	ld.global.u8 	%rs1, [%rd6];
	cvt.s64.s32 	%rd7, %r1;
	add.s64 	%rd8, %rd6, %rd7;
	ld.global.u8 	%rs2, [%rd8];
	setp.eq.s16 	%p4, %rs1, %rs2;
	@%p4 bra 	$L__BB0_3;
	mul.wide.s32 	%rd9, %r1, 4;
	add.s64 	%rd10, %rd1, %rd9;
	st.global.u32 	[%rd10], %r2;
$L__BB0_3:
	mov.b32 	%r11, 0;
	st.global.u32 	[%rd1], %r11;
	ret;

}


// ===== COMPILED SASS (sm_100) =====

	.target	sm_100

	.elftype	@"ET_EXEC"


//--------------------- .note.nv.tkinfo           --------------------------
	.section	.note.nv.tkinfo,"",@"SHT_NOTE"
	.sectionflags	@"SHF_NOTE_NV_TKINFO"
	.tkinfo
        /*0018*/ 	.word	0x00000002
        /*0030*/ 	.string	""
        /*0030*/ 	.string	"ptxas"
        /*0030*/ 	.string	"Cuda compilation tools, release 13.0, V13.0.88"
        /*0030*/ 	.string	"Build cuda_13.0.r13.0/compiler.36424714_0"
        /*0030*/ 	.string	"-arch sm_100 -m 64 "



//--------------------- .note.nv.cuinfo           --------------------------
	.section	.note.nv.cuinfo,"",@"SHT_NOTE"
	.sectionflags	@"SHF_NOTE_NV_CUINFO"
        /*0018*/ 	.short	0x0002
        /*001a*/ 	.short	0x0064
        /*001c*/ 	.short	0x0082
	.zero		2


//--------------------- .nv.info                  --------------------------
	.section	.nv.info,"",@"SHT_CUDA_INFO"
	.align	4


	//----- nvinfo : EIATTR_REGCOUNT
	.align		4
        /*0000*/ 	.byte	0x04, 0x2f
        /*0002*/ 	.short	(.L_1 - .L_0)
	.align		4
.L_0:
        /*0004*/ 	.word	index@(_Z10witnessGPUPciPii)
        /*0008*/ 	.word	0x00000010


	//----- nvinfo : EIATTR_FRAME_SIZE
	.align		4
.L_1:
        /*000c*/ 	.byte	0x04, 0x11
        /*000e*/ 	.short	(.L_3 - .L_2)
	.align		4
.L_2:
        /*0010*/ 	.word	index@(_Z10witnessGPUPciPii)
        /*0014*/ 	.word	0x00000000


	//----- nvinfo : EIATTR_MIN_STACK_SIZE
	.align		4
.L_3:
        /*0018*/ 	.byte	0x04, 0x12
        /*001a*/ 	.short	(.L_5 - .L_4)
	.align		4
.L_4:
        /*001c*/ 	.word	index@(_Z10witnessGPUPciPii)
        /*0020*/ 	.word	0x00000000
.L_5:


//--------------------- .nv.compat                --------------------------
	.section	.nv.compat,"",@"SHT_CUDA_COMPAT_INFO"
	.align	4
        /*0000*/ 	.byte	0x02, 0x09, 0x00, 0x00, 0x02, 0x02, 0x01, 0x00, 0x02, 0x05, 0x05, 0x00, 0x03, 0x07, 0x01, 0x01
        /*0010*/ 	.byte	0x02, 0x03, 0x00, 0x00, 0x02, 0x06, 0x01, 0x00, 0x04, 0x0b, 0x08, 0x00, 0x09, 0x00, 0x00, 0x00
        /*0020*/ 	.byte	0x00, 0x00, 0x00, 0x00


//--------------------- .nv.info._Z10witnessGPUPciPii --------------------------
	.section	.nv.info._Z10witnessGPUPciPii,"",@"SHT_CUDA_INFO"
	.sectionflags	@""
	.align	4


	//----- nvinfo : EIATTR_CUDA_API_VERSION
	.align		4
        /*0000*/ 	.byte	0x04, 0x37
        /*0002*/ 	.short	(.L_7 - .L_6)
.L_6:
        /*0004*/ 	.word	0x00000082


	//----- nvinfo : EIATTR_KPARAM_INFO
	.align		4
.L_7:
        /*0008*/ 	.byte	0x04, 0x17
        /*000a*/ 	.short	(.L_9 - .L_8)
.L_8:
        /*000c*/ 	.word	0x00000000
        /*0010*/ 	.short	0x0003
        /*0012*/ 	.short	0x0018
        /*0014*/ 	.byte	0x00, 0xf0, 0x11, 0x00


	//----- nvinfo : EIATTR_KPARAM_INFO
	.align		4
.L_9:
        /*0018*/ 	.byte	0x04, 0x17
        /*001a*/ 	.short	(.L_11 - .L_10)
.L_10:
        /*001c*/ 	.word	0x00000000
        /*0020*/ 	.short	0x0002
        /*0022*/ 	.short	0x0010
        /*0024*/ 	.byte	0x00, 0xf5, 0x21, 0x00


	//----- nvinfo : EIATTR_KPARAM_INFO
	.align		4
.L_11:
        /*0028*/ 	.byte	0x04, 0x17
        /*002a*/ 	.short	(.L_13 - .L_12)
.L_12:
        /*002c*/ 	.word	0x00000000
        /*0030*/ 	.short	0x0001
        /*0032*/ 	.short	0x0008
        /*0034*/ 	.byte	0x00, 0xf0, 0x11, 0x00


	//----- nvinfo : EIATTR_KPARAM_INFO
	.align		4
.L_13:
        /*0038*/ 	.byte	0x04, 0x17
        /*003a*/ 	.short	(.L_15 - .L_14)
.L_14:
        /*003c*/ 	.word	0x00000000
        /*0040*/ 	.short	0x0000
        /*0042*/ 	.short	0x0000
        /*0044*/ 	.byte	0x00, 0xf5, 0x21, 0x00


	//----- nvinfo : EIATTR_SPARSE_MMA_MASK
	.align		4
.L_15:
        /*0048*/ 	.byte	0x03, 0x50
        /*004a*/ 	.short	0x0000


	//----- nvinfo : EIATTR_MAXREG_COUNT
	.align		4
        /*004c*/ 	.byte	0x03, 0x1b
        /*004e*/ 	.short	0x00ff


	//----- nvinfo : EIATTR_MERCURY_ISA_VERSION
	.align		4
        /*0050*/ 	.byte	0x03, 0x5f
        /*0052*/ 	.short	0x0101


	//----- nvinfo : EIATTR_VRC_CTA_INIT_COUNT
	.align		4
        /*0054*/ 	.byte	0x02, 0x4a
	.zero		1
	.zero		1


	//----- nvinfo : EIATTR_EXIT_INSTR_OFFSETS
	.align		4
        /*0058*/ 	.byte	0x04, 0x1c
        /*005a*/ 	.short	(.L_17 - .L_16)


	//   ....[0]....
.L_16:
        /*005c*/ 	.word	0x00000350


	//----- nvinfo : EIATTR_CRS_STACK_SIZE
	.align		4
.L_17:
        /*0060*/ 	.byte	0x04, 0x1e
        /*0062*/ 	.short	(.L_19 - .L_18)
.L_18:
        /*0064*/ 	.word	0x00000000


	//----- nvinfo : EIATTR_CBANK_PARAM_SIZE
	.align		4
.L_19:
        /*0068*/ 	.byte	0x03, 0x19
        /*006a*/ 	.short	0x001c


	//----- nvinfo : EIATTR_PARAM_CBANK
	.align		4
        /*006c*/ 	.byte	0x04, 0x0a
        /*006e*/ 	.short	(.L_21 - .L_20)
	.align		4
.L_20:
        /*0070*/ 	.word	index@(.nv.constant0._Z10witnessGPUPciPii)
        /*0074*/ 	.short	0x0380
        /*0076*/ 	.short	0x001c


	//----- nvinfo : EIATTR_SW_WAR
	.align		4
.L_21:
        /*0078*/ 	.byte	0x04, 0x36
        /*007a*/ 	.short	(.L_23 - .L_22)
.L_22:
        /*007c*/ 	.word	0x00000008
.L_23:


//--------------------- .nv.callgraph             --------------------------
	.section	.nv.callgraph,"",@"SHT_CUDA_CALLGRAPH"
	.align	4
	.sectionentsize	8
	.align		4
        /*0000*/ 	.word	0x00000000
	.align		4
        /*0004*/ 	.word	0xffffffff
	.align		4
        /*0008*/ 	.word	0x00000000
	.align		4
        /*000c*/ 	.word	0xfffffffe
	.align		4
        /*0010*/ 	.word	0x00000000
	.align		4
        /*0014*/ 	.word	0xfffffffd
	.align		4
        /*0018*/ 	.word	0x00000000
	.align		4
        /*001c*/ 	.word	0xfffffffc


//--------------------- .text._Z10witnessGPUPciPii --------------------------
	.section	.text._Z10witnessGPUPciPii,"ax",@progbits
	.align	128
        .global         _Z10witnessGPUPciPii
        .type           _Z10witnessGPUPciPii,@function
        .size           _Z10witnessGPUPciPii,(.L_x_3 - _Z10witnessGPUPciPii)
        .other          _Z10witnessGPUPciPii,@"STO_CUDA_ENTRY STV_DEFAULT"
_Z10witnessGPUPciPii:
.text._Z10witnessGPUPciPii:
[----:B------:R-:W-:Y:S08]  /*0000*/  LDC R1, c[0x0][0x37c] ;  /* 0x0000df00ff017b82 */ /* 0x000ff00000000800 */
[----:B------:R-:W0:Y:S01]  /*0010*/  LDC R9, c[0x0][0x398] ;  /* 0x0000e600ff097b82 */ /* 0x000e220000000800 */
[----:B------:R-:W1:Y:S01]  /*0020*/  S2R R0, SR_TID.X ;  /* 0x0000000000007919 */ /* 0x000e620000002100 */
[----:B------:R-:W-:Y:S06]  /*0030*/  BSSY.RECONVERGENT B0, `(.L_x_0) ;  /* 0x0000030000007945 */ /* 0x000fec0003800200 */
[----:B------:R-:W1:Y:S08]  /*0040*/  S2UR UR4, SR_CTAID.X ;  /* 0x00000000000479c3 */ /* 0x000e700000002500 */
[----:B------:R-:W1:Y:S01]  /*0050*/  LDC R5, c[0x0][0x360] ;  /* 0x0000d800ff057b82 */ /* 0x000e620000000800 */
[----:B0-----:R-:W-:-:S07]  /*0060*/  IABS R7, R9 ;  /* 0x0000000900077213 */ /* 0x001fce0000000000 */
[----:B------:R-:W0:Y:S01]  /*0070*/  LDC.64 R12, c[0x0][0x390] ;  /* 0x0000e400ff0c7b82 */ /* 0x000e220000000a00 */
[----:B------:R-:W2:Y:S01]  /*0080*/  I2F.RP R4, R7 ;  /* 0x0000000700047306 */ /* 0x000ea20000209400 */
[----:B-1----:R-:W-:Y:S01]  /*0090*/  IMAD R0, R5, UR4, R0 ;  /* 0x0000000405007c24 */ /* 0x002fe2000f8e0200 */
[----:B------:R-:W1:Y:S06]  /*00a0*/  LDCU UR4, c[0x0][0x388] ;  /* 0x00007100ff0477ac */ /* 0x000e6c0008000800 */
[----:B--2---:R-:W2:Y:S02]  /*00b0*/  MUFU.RCP R4, R4 ;  /* 0x0000000400047308 */ /* 0x004ea40000001000 */
[----:B--2---:R-:W-:Y:S01]  /*00c0*/  VIADD R2, R4, 0xffffffe ;  /* 0x0ffffffe04027836 */ /* 0x004fe20000000000 */
[----:B------:R-:W-:-:S05]  /*00d0*/  IABS R4, R0 ;  /* 0x0000000000047213 */ /* 0x000fca0000000000 */
[----:B------:R2:W3:Y:S02]  /*00e0*/  F2I.FTZ.U32.TRUNC.NTZ R3, R2 ;  /* 0x0000000200037305 */ /* 0x0004e4000021f000 */
[----:B--2---:R-:W-:Y:S02]  /*00f0*/  IMAD.MOV.U32 R2, RZ, RZ, RZ ;  /* 0x000000ffff027224 */ /* 0x004fe400078e00ff */
[----:B---3--:R-:W-:-:S04]  /*0100*/  IMAD.MOV R6, RZ, RZ, -R3 ;  /* 0x000000ffff067224 */ /* 0x008fc800078e0a03 */
[----:B------:R-:W-:-:S04]  /*0110*/  IMAD R5, R6, R7, RZ ;  /* 0x0000000706057224 */ /* 0x000fc800078e02ff */
[----:B------:R-:W-:-:S06]  /*0120*/  IMAD.HI.U32 R3, R3, R5, R2 ;  /* 0x0000000503037227 */ /* 0x000fcc00078e0002 */
[----:B------:R-:W-:-:S05]  /*0130*/  IMAD.HI.U32 R3, R3, R4, RZ ;  /* 0x0000000403037227 */ /* 0x000fca00078e00ff */
[----:B------:R-:W-:-:S05]  /*0140*/  IADD3 R5, PT, PT, -R3, RZ, RZ ;  /* 0x000000ff03057210 */ /* 0x000fca0007ffe1ff */
[----:B------:R-:W-:-:S05]  /*0150*/  IMAD R2, R7, R5, R4 ;  /* 0x0000000507027224 */ /* 0x000fca00078e0204 */
[----:B------:R-:W-:-:S13]  /*0160*/  ISETP.GT.U32.AND P2, PT, R7, R2, PT ;  /* 0x000000020700720c */ /* 0x000fda0003f44070 */
[----:B------:R-:W-:Y:S02]  /*0170*/  @!P2 IMAD.IADD R2, R2, 0x1, -R7 ;  /* 0x000000010202a824 */ /* 0x000fe400078e0a07 */
[----:B------:R-:W-:Y:S01]  /*0180*/  @!P2 VIADD R3, R3, 0x1 ;  /* 0x000000010303a836 */ /* 0x000fe20000000000 */
[----:B------:R-:W-:Y:S02]  /*0190*/  ISETP.NE.AND P2, PT, R9, RZ, PT ;  /* 0x000000ff0900720c */ /* 0x000fe40003f45270 */
[----:B------:R-:W-:Y:S02]  /*01a0*/  ISETP.GE.U32.AND P0, PT, R2, R7, PT ;  /* 0x000000070200720c */ /* 0x000fe40003f06070 */
[----:B------:R-:W-:-:S04]  /*01b0*/  LOP3.LUT R2, R0, R9, RZ, 0x3c, !PT ;  /* 0x0000000900027212 */ /* 0x000fc800078e3cff */
[----:B------:R-:W-:-:S07]  /*01c0*/  ISETP.GE.AND P1, PT, R2, RZ, PT ;  /* 0x000000ff0200720c */ /* 0x000fce0003f26270 */
[----:B------:R-:W-:-:S05]  /*01d0*/  @P0 IADD3 R3, PT, PT, R3, 0x1, RZ ;  /* 0x0000000103030810 */ /* 0x000fca0007ffe0ff */
[----:B------:R-:W-:-:S04]  /*01e0*/  IMAD.MOV.U32 R11, RZ, RZ, R3 ;  /* 0x000000ffff0b7224 */ /* 0x000fc800078e0003 */
[----:B------:R-:W-:Y:S01]  /*01f0*/  @!P1 IMAD.MOV R11, RZ, RZ, -R11 ;  /* 0x000000ffff0b9224 */ /* 0x000fe200078e0a0b */
[----:B------:R-:W-:-:S04]  /*0200*/  @!P2 LOP3.LUT R11, RZ, R9, RZ, 0x33, !PT ;  /* 0x00000009ff0ba212 */ /* 0x000fc800078e33ff */
[----:B------:R-:W-:-:S05]  /*0210*/  IADD3 R2, PT, PT, -R11, RZ, RZ ;  /* 0x000000ff0b027210 */ /* 0x000fca0007ffe1ff */
[----:B------:R-:W-:-:S04]  /*0220*/  IMAD R0, R9, R2, R0 ;  /* 0x0000000209007224 */ /* 0x000fc800078e0200 */
[----:B------:R-:W-:-:S05]  /*0230*/  IMAD.IADD R2, R11, 0x1, R0 ;  /* 0x000000010b027824 */ /* 0x000fca00078e0200 */
[----:B-1----:R-:W-:Y:S01]  /*0240*/  ISETP.GE.AND P0, PT, R2, UR4, PT ;  /* 0x0000000402007c0c */ /* 0x002fe2000bf06270 */
[----:B------:R-:W1:Y:S03]  /*0250*/  LDCU.64 UR4, c[0x0][0x358] ;  /* 0x00006b00ff0477ac */ /* 0x000e660008000a00 */
[----:B------:R-:W-:-:S13]  /*0260*/  ISETP.GE.OR P0, PT, R11, R9, P0 ;  /* 0x000000090b00720c */ /* 0x000fda0000706670 */
[----:B0-----:R-:W-:Y:S05]  /*0270*/  @P0 BRA `(.L_x_1) ;  /* 0x00000000002c0947 */ /* 0x001fea0003800000 */
[----:B------:R-:W0:Y:S02]  /*0280*/  LDCU.64 UR6, c[0x0][0x380] ;  /* 0x00007000ff0677ac */ /* 0x000e240008000a00 */
[----:B0-----:R-:W-:-:S04]  /*0290*/  IADD3 R4, P0, PT, R0, UR6, RZ ;  /* 0x0000000600047c10 */ /* 0x001fc8000ff1e0ff */
[----:B------:R-:W-:Y:S02]  /*02a0*/  LEA.HI.X.SX32 R5, R0, UR7, 0x1, P0 ;  /* 0x0000000700057c11 */ /* 0x000fe400080f0eff */
[----:B------:R-:W-:-:S03]  /*02b0*/  IADD3 R6, P0, PT, R11, R4, RZ ;  /* 0x000000040b067210 */ /* 0x000fc60007f1e0ff */
[----:B-1----:R-:W2:Y:S01]  /*02c0*/  LDG.E.U8 R4, desc[UR4][R4.64] ;  /* 0x0000000404047981 */ /* 0x002ea2000c1e1100 */
[----:B------:R-:W-:-:S06]  /*02d0*/  LEA.HI.X.SX32 R7, R11, R5, 0x1, P0 ;  /* 0x000000050b077211 */ /* 0x000fcc00000f0eff */
[----:B------:R-:W2:Y:S02]  /*02e0*/  LDG.E.U8 R7, desc[UR4][R6.64] ;  /* 0x0000000406077981 */ /* 0x000ea4000c1e1100 */
[----:B--2---:R-:W-:-:S13]  /*02f0*/  ISETP.NE.AND P0, PT, R4, R7, PT ;  /* 0x000000070400720c */ /* 0x004fda0003f05270 */
[----:B------:R-:W0:Y:S02]  /*0300*/  @P0 LDC.64 R2, c[0x0][0x390] ;  /* 0x0000e400ff020b82 */ /* 0x000e240000000a00 */
[----:B0-----:R-:W-:-:S05]  /*0310*/  @P0 IMAD.WIDE R2, R11, 0x4, R2 ;  /* 0x000000040b020825 */ /* 0x001fca00078e0202 */
[----:B------:R0:W-:Y:S02]  /*0320*/  @P0 STG.E desc[UR4][R2.64], R0 ;  /* 0x0000000002000986 */ /* 0x0001e4000c101904 */
.L_x_1:
[----:B-1----:R-:W-:Y:S05]  /*0330*/  BSYNC.RECONVERGENT B0 ;  /* 0x0000000000007941 */ /* 0x002fea0003800200 */
.L_x_0:
[----:B------:R-:W-:Y:S01]  /*0340*/  STG.E desc[UR4][R12.64], RZ ;  /* 0x000000ff0c007986 */ /* 0x000fe2000c101904 */
[----:B------:R-:W-:Y:S05]  /*0350*/  EXIT ;  /* 0x000000000000794d */ /* 0x000fea0003800000 */
.L_x_2:
[----:B------:R-:W-:-:S00]  /*0360*/  BRA `(.L_x_2) ;  /* 0xfffffffc00fc7947 */ /* 0x000fc0000383ffff */
[----:B------:R-:W-:-:S00]  /*0370*/  NOP ;  /* 0x0000000000007918 */ /* 0x000fc00000000000 */
        /* <DEDUP_REMOVED lines=8> */
.L_x_3:


//--------------------- .nv.shared.reserved.0     --------------------------
	.section	.nv.shared.reserved.0,"aw",@nobits
	.weak		__nv_reservedSMEM_offset_0_alias
	.size		__nv_reservedSMEM_offset_0_alias, 0, 64
	.other		__nv_reservedSMEM_offset_0_alias,@"STO_CUDA_RESERVED_SHARED STV_DEFAULT"
__nv_reservedSMEM_offset_0_alias:
	.zero		0
	.zero		64


//--------------------- .nv.constant0._Z10witnessGPUPciPii --------------------------
	.section	.nv.constant0._Z10witnessGPUPciPii,"a",@progbits
	.sectionflags	@""
	.align	4
.nv.constant0._Z10witnessGPUPciPii:
	.zero		924


//--------------------- SYMBOLS --------------------------

	.type		.nv.reservedSmem.offset0,@object
	.size		.nv.reservedSmem.offset0,0x4
